	.headerflags	@"EF_CUDA_TEXMODE_UNIFIED EF_CUDA_64BIT_ADDRESS EF_CUDA_ACCELERATORS EF_CUDA_SM90 EF_CUDA_VIRTUAL_SM(EF_CUDA_SM90)"
	.elftype	@"ET_EXEC"


//--------------------- .nv.info                  --------------------------
	.section	.nv.info,"",@"SHT_CUDA_INFO"
	.align	4


	//----- nvinfo : EIATTR_REGCOUNT
	.align		4
        /*0000*/ 	.byte	0x04, 0x2f
        /*0002*/ 	.short	(.L_1 - .L_0)
	.align		4
.L_0:
        /*0004*/ 	.word	index@(triton_poi_fused_mul_10)
        /*0008*/ 	.word	0x0000000c


	//----- nvinfo : EIATTR_MIN_STACK_SIZE
	.align		4
.L_1:
        /*000c*/ 	.byte	0x04, 0x12
        /*000e*/ 	.short	(.L_3 - .L_2)
	.align		4
.L_2:
        /*0010*/ 	.word	index@(triton_poi_fused_mul_10)
        /*0014*/ 	.word	0x00000000


	//----- nvinfo : EIATTR_FRAME_SIZE
	.align		4
.L_3:
        /*0018*/ 	.byte	0x04, 0x11
        /*001a*/ 	.short	(.L_5 - .L_4)
	.align		4
.L_4:
        /*001c*/ 	.word	index@(triton_poi_fused_mul_10)
        /*0020*/ 	.word	0x00000000


	//----- nvinfo : EIATTR_MIN_STACK_SIZE
	.align		4
.L_5:
        /*0024*/ 	.byte	0x04, 0x12
        /*0026*/ 	.short	(.L_7 - .L_6)
	.align		4
.L_6:
        /*0028*/ 	.word	index@(triton_poi_fused_mul_10)
        /*002c*/ 	.word	0x00000000
.L_7:


//--------------------- .nv.info.triton_poi_fused_mul_10 --------------------------
	.section	.nv.info.triton_poi_fused_mul_10,"",@"SHT_CUDA_INFO"
	.sectionflags	@""
	.align	4


	//----- nvinfo : EIATTR_CUDA_API_VERSION
	.align		4
        /*0000*/ 	.byte	0x04, 0x37
        /*0002*/ 	.short	(.L_9 - .L_8)
.L_8:
        /*0004*/ 	.word	0x0000007c


	//----- nvinfo : EIATTR_KPARAM_INFO
	.align		4
.L_9:
        /*0008*/ 	.byte	0x04, 0x17
        /*000a*/ 	.short	(.L_11 - .L_10)
.L_10:
        /*000c*/ 	.word	0x00000000
        /*0010*/ 	.short	0x0003
        /*0012*/ 	.short	0x0018
        /*0014*/ 	.byte	0x00, 0xf0, 0x11, 0x00


	//----- nvinfo : EIATTR_KPARAM_INFO
	.align		4
.L_11:
        /*0018*/ 	.byte	0x04, 0x17
        /*001a*/ 	.short	(.L_13 - .L_12)
.L_12:
        /*001c*/ 	.word	0x00000000
        /*0020*/ 	.short	0x0002
        /*0022*/ 	.short	0x0010
        /*0024*/ 	.byte	0x00, 0xf4, 0x21, 0x00


	//----- nvinfo : EIATTR_KPARAM_INFO
	.align		4
.L_13:
        /*0028*/ 	.byte	0x04, 0x17
        /*002a*/ 	.short	(.L_15 - .L_14)
.L_14:
        /*002c*/ 	.word	0x00000000
        /*0030*/ 	.short	0x0001
        /*0032*/ 	.short	0x0008
        /*0034*/ 	.byte	0x00, 0xf4, 0x21, 0x00


	//----- nvinfo : EIATTR_KPARAM_INFO
	.align		4
.L_15:
        /*0038*/ 	.byte	0x04, 0x17
        /*003a*/ 	.short	(.L_17 - .L_16)
.L_16:
        /*003c*/ 	.word	0x00000000
        /*0040*/ 	.short	0x0000
        /*0042*/ 	.short	0x0000
        /*0044*/ 	.byte	0x00, 0xf4, 0x21, 0x00


	//----- nvinfo : EIATTR_SPARSE_MMA_MASK
	.align		4
.L_17:
        /*0048*/ 	.byte	0x03, 0x50
        /*004a*/ 	.short	0x0000


	//----- nvinfo : EIATTR_MAXREG_COUNT
	.align		4
        /*004c*/ 	.byte	0x03, 0x1b
        /*004e*/ 	.short	0x00ff


	//----- nvinfo : EIATTR_EXIT_INSTR_OFFSETS
	.align		4
        /*0050*/ 	.byte	0x04, 0x1c
        /*0052*/ 	.short	(.L_19 - .L_18)


	//   ....[0]....
.L_18:
        /*0054*/ 	.word	0x00000400


	//----- nvinfo : EIATTR_REQNTID
	.align		4
.L_19:
        /*0058*/ 	.byte	0x04, 0x10
        /*005a*/ 	.short	(.L_21 - .L_20)
.L_20:
        /*005c*/ 	.word	0x00000080
        /*0060*/ 	.word	0x00000001
        /*0064*/ 	.word	0x00000001


	//----- nvinfo : EIATTR_CBANK_PARAM_SIZE
	.align		4
.L_21:
        /*0068*/ 	.byte	0x03, 0x19
        /*006a*/ 	.short	0x001c


	//----- nvinfo : EIATTR_PARAM_CBANK
	.align		4
        /*006c*/ 	.byte	0x04, 0x0a
        /*006e*/ 	.short	(.L_23 - .L_22)
	.align		4
.L_22:
        /*0070*/ 	.word	index@(.nv.constant0.triton_poi_fused_mul_10)
        /*0074*/ 	.short	0x0210
        /*0076*/ 	.short	0x001c


	//----- nvinfo : EIATTR_SW_WAR
	.align		4
.L_23:
        /*0078*/ 	.byte	0x04, 0x36
        /*007a*/ 	.short	(.L_25 - .L_24)
.L_24:
        /*007c*/ 	.word	0x00000008
.L_25:


//--------------------- .nv.callgraph             --------------------------
	.section	.nv.callgraph,"",@"SHT_CUDA_CALLGRAPH"
	.align	4
	.sectionentsize	8
	.align		4
        /*0000*/ 	.word	0x00000000
	.align		4
        /*0004*/ 	.word	0xffffffff
	.align		4
        /*0008*/ 	.word	0x00000000
	.align		4
        /*000c*/ 	.word	0xfffffffe
	.align		4
        /*0010*/ 	.word	0x00000000
	.align		4
        /*0014*/ 	.word	0xfffffffd
	.align		4
        /*0018*/ 	.word	0x00000000
	.align		4
        /*001c*/ 	.word	0xfffffffc


//--------------------- .text.triton_poi_fused_mul_10 --------------------------
	.section	.text.triton_poi_fused_mul_10,"ax",@progbits
	.align	128
        .global         triton_poi_fused_mul_10
        .type           triton_poi_fused_mul_10,@function
        .size           triton_poi_fused_mul_10,(.L_x_1 - triton_poi_fused_mul_10)
        .other          triton_poi_fused_mul_10,@"STO_CUDA_ENTRY STV_DEFAULT"
triton_poi_fused_mul_10:
.text.triton_poi_fused_mul_10:
[----:B------:R-:W-:Y:S01]  /*0000*/  LDC R1, c[0x0][0x28] ;  /* 0x00000a00ff017b82 */ /* 0x000fe20000000800 */
[----:B------:R-:W1:Y:S01]  /*0010*/  S2R R0, SR_TID.X ;  /* 0x0000000000007919 */ /* 0x000e620000002100 */
[----:B------:R-:W-:Y:S01]  /*0020*/  ULDC.64 UR4, c[0x0][0x208] ;  /* 0x0000820000047ab9 */ /* 0x000fe20000000a00 */
[----:B------:R-:W2:Y:S01]  /*0030*/  S2R R3, SR_CTAID.X ;  /* 0x0000000000037919 */ /* 0x000ea20000002500 */
[----:B-1----:R-:W-:-:S04]  /*0040*/  SHF.L.U32 R0, R0, 0x1, RZ ;  /* 0x0000000100007819 */ /* 0x002fc800000006ff */
[----:B------:R-:W-:-:S04]  /*0050*/  LOP3.LUT R0, R0, 0xfe, RZ, 0xc0, !PT ;  /* 0x000000fe00007812 */ /* 0x000fc800078ec0ff */
[----:B--2---:R-:W-:-:S04]  /*0060*/  LEA R0, R3, R0, 0x8 ;  /* 0x0000000003007211 */ /* 0x004fc800078e40ff */
[----:B------:R-:W-:-:S04]  /*0070*/  SHF.R.S32.HI R3, RZ, 0x1f, R0 ;  /* 0x0000001fff037819 */ /* 0x000fc80000011400 */
[----:B------:R-:W-:-:S04]  /*0080*/  LEA.HI R4, R3, R0, RZ, 0x4 ;  /* 0x0000000003047211 */ /* 0x000fc800078f20ff */
[----:B------:R-:W-:Y:S02]  /*0090*/  SHF.R.S32.HI R2, RZ, 0x4, R4 ;  /* 0x00000004ff027819 */ /* 0x000fe40000011404 */
[----:B------:R-:W-:-:S03]  /*00a0*/  LOP3.LUT R5, R4, 0xfffffff0, RZ, 0xc0, !PT ;  /* 0xfffffff004057812 */ /* 0x000fc600078ec0ff */
[----:B------:R-:W-:-:S04]  /*00b0*/  IMAD.HI R3, R2, 0x66666667, RZ ;  /* 0x6666666702037827 */ /* 0x000fc800078e02ff */
[----:B------:R-:W-:Y:S01]  /*00c0*/  IMAD.IADD R5, R0, 0x1, -R5 ;  /* 0x0000000100057824 */ /* 0x000fe200078e0a05 */
[----:B------:R-:W-:-:S04]  /*00d0*/  SHF.R.U32.HI R6, RZ, 0x1f, R3 ;  /* 0x0000001fff067819 */ /* 0x000fc80000011603 */
[----:B------:R-:W-:Y:S01]  /*00e0*/  LEA.HI R3, R3, R6, RZ, 0x19 ;  /* 0x0000000603037211 */ /* 0x000fe200078fc8ff */
[----:B------:R-:W-:-:S04]  /*00f0*/  IMAD.HI R6, R0, 0x66666667, RZ ;  /* 0x6666666700067827 */ /* 0x000fc800078e02ff */
[----:B------:R-:W-:Y:S01]  /*0100*/  IMAD R3, R3, -0x140, R2 ;  /* 0xfffffec003037824 */ /* 0x000fe200078e0202 */
[----:B------:R-:W-:-:S04]  /*0110*/  SHF.R.U32.HI R7, RZ, 0x1f, R6 ;  /* 0x0000001fff077819 */ /* 0x000fc80000011606 */
[----:B------:R-:W-:Y:S02]  /*0120*/  PRMT R2, R3, 0x9910, RZ ;  /* 0x0000991003027816 */ /* 0x000fe400000000ff */
[----:B------:R-:W-:Y:S02]  /*0130*/  LEA.HI.SX32 R6, R6, R7, 0x15 ;  /* 0x0000000706067211 */ /* 0x000fe400078faaff */
[----:B------:R-:W-:-:S03]  /*0140*/  SHF.R.S32.HI R2, RZ, 0xf, R2 ;  /* 0x0000000fff027819 */ /* 0x000fc60000011402 */
[----:B------:R-:W-:Y:S01]  /*0150*/  IMAD R5, R6, 0x50, R5 ;  /* 0x0000005006057824 */ /* 0x000fe200078e0205 */
[----:B------:R-:W-:-:S04]  /*0160*/  LOP3.LUT R2, R2, 0xffff, RZ, 0xc0, !PT ;  /* 0x0000ffff02027812 */ /* 0x000fc800078ec0ff */
[----:B------:R-:W-:-:S04]  /*0170*/  LEA.HI R3, R2, R3, RZ, 0x16 ;  /* 0x0000000302037211 */ /* 0x000fc800078fb0ff */
[----:B------:R-:W-:Y:S02]  /*0180*/  PRMT R8, R3, 0x9910, RZ ;  /* 0x0000991003087816 */ /* 0x000fe400000000ff */
[----:B------:R-:W1:Y:S02]  /*0190*/  LDC.64 R2, c[0x0][0x218] ;  /* 0x00008600ff027b82 */ /* 0x000e640000000a00 */
[----:B------:R-:W-:-:S04]  /*01a0*/  SHF.R.S32.HI R4, RZ, 0x6, R8 ;  /* 0x00000006ff047819 */ /* 0x000fc80000011408 */
[----:B------:R-:W-:-:S04]  /*01b0*/  PRMT R4, R4, 0x9910, RZ ;  /* 0x0000991004047816 */ /* 0x000fc800000000ff */
[----:B------:R-:W-:-:S05]  /*01c0*/  LEA R5, R4, R5, 0x4 ;  /* 0x0000000504057211 */ /* 0x000fca00078e20ff */
[----:B-1----:R-:W-:Y:S02]  /*01d0*/  IMAD.WIDE R4, R5, 0x4, R2 ;  /* 0x0000000405047825 */ /* 0x002fe400078e0202 */
[----:B------:R-:W1:Y:S04]  /*01e0*/  LDC.64 R2, c[0x0][0x210] ;  /* 0x00008400ff027b82 */ /* 0x000e680000000a00 */
[----:B------:R-:W2:Y:S01]  /*01f0*/  LDG.E.64 R4, desc[UR4][R4.64] ;  /* 0x0000000404047981 */ /* 0x000ea2000c1e1b00 */
[----:B-1----:R-:W-:-:S06]  /*0200*/  IMAD.WIDE R2, R0, 0x4, R2 ;  /* 0x0000000400027825 */ /* 0x002fcc00078e0202 */
[----:B------:R-:W3:Y:S01]  /*0210*/  LDG.E.64 R2, desc[UR4][R2.64] ;  /* 0x0000000402027981 */ /* 0x000ee2000c1e1b00 */
[----:B--2---:R-:W-:-:S04]  /*0220*/  FADD R6, RZ, -R4 ;  /* 0x80000004ff067221 */ /* 0x004fc80000000000 */
[----:B------:R-:W-:Y:S01]  /*0230*/  FMUL R7, R6, 1.4426950216293334961 ;  /* 0x3fb8aa3b06077820 */ /* 0x000fe20000400000 */
[----:B------:R-:W-:-:S04]  /*0240*/  FADD R6, RZ, -R5 ;  /* 0x80000005ff067221 */ /* 0x000fc80000000000 */
[----:B------:R-:W-:Y:S01]  /*0250*/  FMUL R6, R6, 1.4426950216293334961 ;  /* 0x3fb8aa3b06067820 */ /* 0x000fe20000400000 */
[----:B------:R-:W-:-:S04]  /*0260*/  FSETP.GEU.AND P0, PT, R7, -126, PT ;  /* 0xc2fc00000700780b */ /* 0x000fc80003f0e000 */
[----:B------:R-:W-:-:S09]  /*0270*/  FSETP.GEU.AND P1, PT, R6, -126, PT ;  /* 0xc2fc00000600780b */ /* 0x000fd20003f2e000 */
[----:B------:R-:W-:-:S04]  /*0280*/  @!P0 FMUL R7, R7, 0.5 ;  /* 0x3f00000007078820 */ /* 0x000fc80000400000 */
[----:B------:R-:W-:Y:S01]  /*0290*/  @!P1 FMUL R6, R6, 0.5 ;  /* 0x3f00000006069820 */ /* 0x000fe20000400000 */
[----:B------:R-:W1:Y:S08]  /*02a0*/  MUFU.EX2 R4, R7 ;  /* 0x0000000700047308 */ /* 0x000e700000000800 */
[----:B------:R2:W4:Y:S01]  /*02b0*/  MUFU.EX2 R5, R6 ;  /* 0x0000000600057308 */ /* 0x0005220000000800 */
[----:B-1----:R-:W-:Y:S01]  /*02c0*/  @!P0 FMUL R4, R4, R4 ;  /* 0x0000000404048220 */ /* 0x002fe20000400000 */
[----:B--2---:R-:W-:-:S03]  /*02d0*/  IMAD.MOV.U32 R6, RZ, RZ, 0x3e800000 ;  /* 0x3e800000ff067424 */ /* 0x004fc600078e00ff */
[----:B------:R-:W-:Y:S01]  /*02e0*/  FADD R8, R4, 1 ;  /* 0x3f80000004087421 */ /* 0x000fe20000000000 */
[----:B----4-:R-:W-:-:S04]  /*02f0*/  @!P1 FMUL R5, R5, R5 ;  /* 0x0000000505059220 */ /* 0x010fc80000400000 */
[----:B------:R-:W-:Y:S01]  /*0300*/  FSETP.GT.AND P0, PT, R8, 8.50705917302346158658e+37, PT ;  /* 0x7e8000000800780b */ /* 0x000fe20003f04000 */
[----:B------:R-:W-:-:S03]  /*0310*/  FADD R9, R5, 1 ;  /* 0x3f80000005097421 */ /* 0x000fc60000000000 */
[----:B------:R-:W-:Y:S01]  /*0320*/  FSEL R7, R6, 1, P0 ;  /* 0x3f80000006077808 */ /* 0x000fe20000000000 */
[----:B------:R-:W1:Y:S01]  /*0330*/  LDC.64 R4, c[0x0][0x220] ;  /* 0x00008800ff047b82 */ /* 0x000e620000000a00 */
[----:B------:R-:W-:-:S04]  /*0340*/  FSETP.GT.AND P1, PT, R9, 8.50705917302346158658e+37, PT ;  /* 0x7e8000000900780b */ /* 0x000fc80003f24000 */
[----:B------:R-:W-:-:S03]  /*0350*/  FSEL R6, R6, 1, P1 ;  /* 0x3f80000006067808 */ /* 0x000fc60000800000 */
[----:B------:R-:W-:-:S06]  /*0360*/  @P0 FMUL R8, R8, 0.25 ;  /* 0x3e80000008080820 */ /* 0x000fcc0000400000 */
[----:B------:R-:W2:Y:S01]  /*0370*/  MUFU.RCP R8, R8 ;  /* 0x0000000800087308 */ /* 0x000ea20000001000 */
[----:B------:R-:W-:-:S07]  /*0380*/  @P1 FMUL R9, R9, 0.25 ;  /* 0x3e80000009091820 */ /* 0x000fce0000400000 */
[----:B------:R-:W4:Y:S01]  /*0390*/  MUFU.RCP R9, R9 ;  /* 0x0000000900097308 */ /* 0x000f220000001000 */
[----:B-1----:R-:W-:-:S04]  /*03a0*/  IMAD.WIDE R4, R0, 0x4, R4 ;  /* 0x0000000400047825 */ /* 0x002fc800078e0204 */
[----:B--2---:R-:W-:-:S04]  /*03b0*/  FMUL R7, R8, R7 ;  /* 0x0000000708077220 */ /* 0x004fc80000400000 */
[----:B---3--:R-:W-:Y:S01]  /*03c0*/  FMUL R2, R2, R7 ;  /* 0x0000000702027220 */ /* 0x008fe20000400000 */
[----:B----4-:R-:W-:-:S04]  /*03d0*/  FMUL R6, R9, R6 ;  /* 0x0000000609067220 */ /* 0x010fc80000400000 */
[----:B------:R-:W-:-:S05]  /*03e0*/  FMUL R3, R3, R6 ;  /* 0x0000000603037220 */ /* 0x000fca0000400000 */
[----:B------:R-:W-:Y:S01]  /*03f0*/  STG.E.64 desc[UR4][R4.64], R2 ;  /* 0x0000000204007986 */ /* 0x000fe2000c101b04 */
[----:B------:R-:W-:Y:S05]  /*0400*/  EXIT ;  /* 0x000000000000794d */ /* 0x000fea0003800000 */
.L_x_0:
[----:B------:R-:W-:-:S00]  /*0410*/  BRA `(.L_x_0) ;  /* 0xfffffffc00fc7947 */ /* 0x000fc0000383ffff */
[----:B------:R-:W-:-:S00]  /*0420*/  NOP ;  /* 0x0000000000007918 */ /* 0x000fc00000000000 */
        /* <DEDUP_REMOVED lines=13> */
.L_x_1:


//--------------------- .nv.constant0.triton_poi_fused_mul_10 --------------------------
	.section	.nv.constant0.triton_poi_fused_mul_10,"a",@progbits
	.sectionflags	@""
	.align	4
.nv.constant0.triton_poi_fused_mul_10:
	.zero		556
